//
// Generated by NVIDIA NVVM Compiler
//
// Compiler Build ID: CL-36424714
// Cuda compilation tools, release 13.0, V13.0.88
// Based on NVVM 20.0.0
//

.version 9.0
.target sm_100
.address_size 64

	// .globl	_Z16vectorArithmeticPfPKfS1_fi

.visible .entry _Z16vectorArithmeticPfPKfS1_fi(
	.param .u64 .ptr .align 1 _Z16vectorArithmeticPfPKfS1_fi_param_0,
	.param .u64 .ptr .align 1 _Z16vectorArithmeticPfPKfS1_fi_param_1,
	.param .u64 .ptr .align 1 _Z16vectorArithmeticPfPKfS1_fi_param_2,
	.param .f32 _Z16vectorArithmeticPfPKfS1_fi_param_3,
	.param .u32 _Z16vectorArithmeticPfPKfS1_fi_param_4
)
{
	.reg .pred 	%p<2>;
	.reg .b32 	%r<6>;
	.reg .b32 	%f<5>;
	.reg .b64 	%rd<11>;

	ld.param.u64 	%rd1, [_Z16vectorArithmeticPfPKfS1_fi_param_0];
	ld.param.u64 	%rd2, [_Z16vectorArithmeticPfPKfS1_fi_param_1];
	ld.param.u64 	%rd3, [_Z16vectorArithmeticPfPKfS1_fi_param_2];
	ld.param.f32 	%f1, [_Z16vectorArithmeticPfPKfS1_fi_param_3];
	ld.param.u32 	%r2, [_Z16vectorArithmeticPfPKfS1_fi_param_4];
	mov.u32 	%r3, %ctaid.x;
	mov.u32 	%r4, %ntid.x;
	mov.u32 	%r5, %tid.x;
	mad.lo.s32 	%r1, %r3, %r4, %r5;
	setp.ge.s32 	%p1, %r1, %r2;
	@%p1 bra 	$L__BB0_2;
	cvta.to.global.u64 	%rd4, %rd2;
	cvta.to.global.u64 	%rd5, %rd3;
	cvta.to.global.u64 	%rd6, %rd1;
	mul.wide.s32 	%rd7, %r1, 4;
	add.s64 	%rd8, %rd4, %rd7;
	ld.global.f32 	%f2, [%rd8];
	add.s64 	%rd9, %rd5, %rd7;
	ld.global.f32 	%f3, [%rd9];
	fma.rn.f32 	%f4, %f1, %f2, %f3;
	add.s64 	%rd10, %rd6, %rd7;
	st.global.f32 	[%rd10], %f4;
$L__BB0_2:
	ret;

}


// ===== COMPILED SASS (sm_100) =====

	.target	sm_100

	.elftype	@"ET_EXEC"


//--------------------- .note.nv.tkinfo           --------------------------
	.section	.note.nv.tkinfo,"",@"SHT_NOTE"
	.sectionflags	@"SHF_NOTE_NV_TKINFO"
	.tkinfo
        /*0018*/ 	.word	0x00000002
        /*0030*/ 	.string	""
        /*0030*/ 	.string	"ptxas"
        /*0030*/ 	.string	"Cuda compilation tools, release 13.0, V13.0.88"
        /*0030*/ 	.string	"Build cuda_13.0.r13.0/compiler.36424714_0"
        /*0030*/ 	.string	"-arch sm_100 -m 64 "



//--------------------- .note.nv.cuinfo           --------------------------
	.section	.note.nv.cuinfo,"",@"SHT_NOTE"
	.sectionflags	@"SHF_NOTE_NV_CUINFO"
        /*0018*/ 	.short	0x0002
        /*001a*/ 	.short	0x0064
        /*001c*/ 	.short	0x0082
	.zero		2


//--------------------- .nv.info                  --------------------------
	.section	.nv.info,"",@"SHT_CUDA_INFO"
	.align	4


	//----- nvinfo : EIATTR_REGCOUNT
	.align		4
        /*0000*/ 	.byte	0x04, 0x2f
        /*0002*/ 	.short	(.L_1 - .L_0)
	.align		4
.L_0:
        /*0004*/ 	.word	index@(_Z16vectorArithmeticPfPKfS1_fi)
        /*0008*/ 	.word	0x0000000c


	//----- nvinfo : EIATTR_FRAME_SIZE
	.align		4
.L_1:
        /*000c*/ 	.byte	0x04, 0x11
        /*000e*/ 	.short	(.L_3 - .L_2)
	.align		4
.L_2:
        /*0010*/ 	.word	index@(_Z16vectorArithmeticPfPKfS1_fi)
        /*0014*/ 	.word	0x00000000


	//----- nvinfo : EIATTR_MIN_STACK_SIZE
	.align		4
.L_3:
        /*0018*/ 	.byte	0x04, 0x12
        /*001a*/ 	.short	(.L_5 - .L_4)
	.align		4
.L_4:
        /*001c*/ 	.word	index@(_Z16vectorArithmeticPfPKfS1_fi)
        /*0020*/ 	.word	0x00000000
.L_5:


//--------------------- .nv.compat                --------------------------
	.section	.nv.compat,"",@"SHT_CUDA_COMPAT_INFO"
	.align	4
        /*0000*/ 	.byte	0x02, 0x09, 0x00, 0x00, 0x02, 0x02, 0x01, 0x00, 0x02, 0x05, 0x05, 0x00, 0x03, 0x07, 0x01, 0x01
        /*0010*/ 	.byte	0x02, 0x03, 0x00, 0x00, 0x02, 0x06, 0x01, 0x00, 0x04, 0x0b, 0x08, 0x00, 0x09, 0x00, 0x00, 0x00
        /*0020*/ 	.byte	0x00, 0x00, 0x00, 0x00


//--------------------- .nv.info._Z16vectorArithmeticPfPKfS1_fi --------------------------
	.section	.nv.info._Z16vectorArithmeticPfPKfS1_fi,"",@"SHT_CUDA_INFO"
	.sectionflags	@""
	.align	4


	//----- nvinfo : EIATTR_CUDA_API_VERSION
	.align		4
        /*0000*/ 	.byte	0x04, 0x37
        /*0002*/ 	.short	(.L_7 - .L_6)
.L_6:
        /*0004*/ 	.word	0x00000082


	//----- nvinfo : EIATTR_KPARAM_INFO
	.align		4
.L_7:
        /*0008*/ 	.byte	0x04, 0x17
        /*000a*/ 	.short	(.L_9 - .L_8)
.L_8:
        /*000c*/ 	.word	0x00000000
        /*0010*/ 	.short	0x0004
        /*0012*/ 	.short	0x001c
        /*0014*/ 	.byte	0x00, 0xf0, 0x11, 0x00


	//----- nvinfo : EIATTR_KPARAM_INFO
	.align		4
.L_9:
        /*0018*/ 	.byte	0x04, 0x17
        /*001a*/ 	.short	(.L_11 - .L_10)
.L_10:
        /*001c*/ 	.word	0x00000000
        /*0020*/ 	.short	0x0003
        /*0022*/ 	.short	0x0018
        /*0024*/ 	.byte	0x00, 0xf0, 0x11, 0x00


	//----- nvinfo : EIATTR_KPARAM_INFO
	.align		4
.L_11:
        /*0028*/ 	.byte	0x04, 0x17
        /*002a*/ 	.short	(.L_13 - .L_12)
.L_12:
        /*002c*/ 	.word	0x00000000
        /*0030*/ 	.short	0x0002
        /*0032*/ 	.short	0x0010
        /*0034*/ 	.byte	0x00, 0xf5, 0x21, 0x00


	//----- nvinfo : EIATTR_KPARAM_INFO
	.align		4
.L_13:
        /*0038*/ 	.byte	0x04, 0x17
        /*003a*/ 	.short	(.L_15 - .L_14)
.L_14:
        /*003c*/ 	.word	0x00000000
        /*0040*/ 	.short	0x0001
        /*0042*/ 	.short	0x0008
        /*0044*/ 	.byte	0x00, 0xf5, 0x21, 0x00


	//----- nvinfo : EIATTR_KPARAM_INFO
	.align		4
.L_15:
        /*0048*/ 	.byte	0x04, 0x17
        /*004a*/ 	.short	(.L_17 - .L_16)
.L_16:
        /*004c*/ 	.word	0x00000000
        /*0050*/ 	.short	0x0000
        /*0052*/ 	.short	0x0000
        /*0054*/ 	.byte	0x00, 0xf5, 0x21, 0x00


	//----- nvinfo : EIATTR_SPARSE_MMA_MASK
	.align		4
.L_17:
        /*0058*/ 	.byte	0x03, 0x50
        /*005a*/ 	.short	0x0000


	//----- nvinfo : EIATTR_MAXREG_COUNT
	.align		4
        /*005c*/ 	.byte	0x03, 0x1b
        /*005e*/ 	.short	0x00ff


	//----- nvinfo : EIATTR_MERCURY_ISA_VERSION
	.align		4
        /*0060*/ 	.byte	0x03, 0x5f
        /*0062*/ 	.short	0x0101


	//----- nvinfo : EIATTR_VRC_CTA_INIT_COUNT
	.align		4
        /*0064*/ 	.byte	0x02, 0x4a
	.zero		1
	.zero		1


	//----- nvinfo : EIATTR_EXIT_INSTR_OFFSETS
	.align		4
        /*0068*/ 	.byte	0x04, 0x1c
        /*006a*/ 	.short	(.L_19 - .L_18)


	//   ....[0]....
.L_18:
        /*006c*/ 	.word	0x00000070


	//   ....[1]....
        /*0070*/ 	.word	0x00000140


	//----- nvinfo : EIATTR_CBANK_PARAM_SIZE
	.align		4
.L_19:
        /*0074*/ 	.byte	0x03, 0x19
        /*0076*/ 	.short	0x0020


	//----- nvinfo : EIATTR_PARAM_CBANK
	.align		4
        /*0078*/ 	.byte	0x04, 0x0a
        /*007a*/ 	.short	(.L_21 - .L_20)
	.align		4
.L_20:
        /*007c*/ 	.word	index@(.nv.constant0._Z16vectorArithmeticPfPKfS1_fi)
        /*0080*/ 	.short	0x0380
        /*0082*/ 	.short	0x0020


	//----- nvinfo : EIATTR_SW_WAR
	.align		4
.L_21:
        /*0084*/ 	.byte	0x04, 0x36
        /*0086*/ 	.short	(.L_23 - .L_22)
.L_22:
        /*0088*/ 	.word	0x00000008
.L_23:


//--------------------- .nv.callgraph             --------------------------
	.section	.nv.callgraph,"",@"SHT_CUDA_CALLGRAPH"
	.align	4
	.sectionentsize	8
	.align		4
        /*0000*/ 	.word	0x00000000
	.align		4
        /*0004*/ 	.word	0xffffffff
	.align		4
        /*0008*/ 	.word	0x00000000
	.align		4
        /*000c*/ 	.word	0xfffffffe
	.align		4
        /*0010*/ 	.word	0x00000000
	.align		4
        /*0014*/ 	.word	0xfffffffd
	.align		4
        /*0018*/ 	.word	0x00000000
	.align		4
        /*001c*/ 	.word	0xfffffffc


//--------------------- .text._Z16vectorArithmeticPfPKfS1_fi --------------------------
	.section	.text._Z16vectorArithmeticPfPKfS1_fi,"ax",@progbits
	.align	128
        .global         _Z16vectorArithmeticPfPKfS1_fi
        .type           _Z16vectorArithmeticPfPKfS1_fi,@function
        .size           _Z16vectorArithmeticPfPKfS1_fi,(.L_x_1 - _Z16vectorArithmeticPfPKfS1_fi)
        .other          _Z16vectorArithmeticPfPKfS1_fi,@"STO_CUDA_ENTRY STV_DEFAULT"
_Z16vectorArithmeticPfPKfS1_fi:
.text._Z16vectorArithmeticPfPKfS1_fi:
[----:B------:R-:W-:Y:S01]  /*0000*/  LDC R1, c[0x0][0x37c] ;  /* 0x0000df00ff017b82 */ /* 0x000fe20000000800 */
[----:B------:R-:W0:Y:S07]  /*0010*/  S2R R0, SR_TID.X ;  /* 0x0000000000007919 */ /* 0x000e2e0000002100 */
[----:B------:R-:W0:Y:S01]  /*0020*/  S2UR UR4, SR_CTAID.X ;  /* 0x00000000000479c3 */ /* 0x000e220000002500 */
[----:B------:R-:W1:Y:S07]  /*0030*/  LDCU UR5, c[0x0][0x39c] ;  /* 0x00007380ff0577ac */ /* 0x000e6e0008000800 */
[----:B------:R-:W0:Y:S02]  /*0040*/  LDC R9, c[0x0][0x360] ;  /* 0x0000d800ff097b82 */ /* 0x000e240000000800 */
[----:B0-----:R-:W-:-:S05]  /*0050*/  IMAD R9, R9, UR4, R0 ;  /* 0x0000000409097c24 */ /* 0x001fca000f8e0200 */
[----:B-1----:R-:W-:-:S13]  /*0060*/  ISETP.GE.AND P0, PT, R9, UR5, PT ;  /* 0x0000000509007c0c */ /* 0x002fda000bf06270 */
[----:B------:R-:W-:Y:S05]  /*0070*/  @P0 EXIT ;  /* 0x000000000000094d */ /* 0x000fea0003800000 */
[----:B------:R-:W0:Y:S01]  /*0080*/  LDC.64 R2, c[0x0][0x388] ;  /* 0x0000e200ff027b82 */ /* 0x000e220000000a00 */
[----:B------:R-:W1:Y:S01]  /*0090*/  LDCU.64 UR4, c[0x0][0x358] ;  /* 0x00006b00ff0477ac */ /* 0x000e620008000a00 */
[----:B------:R-:W2:Y:S06]  /*00a0*/  LDCU UR6, c[0x0][0x398] ;  /* 0x00007300ff0677ac */ /* 0x000eac0008000800 */
[----:B------:R-:W3:Y:S08]  /*00b0*/  LDC.64 R4, c[0x0][0x390] ;  /* 0x0000e400ff047b82 */ /* 0x000ef00000000a00 */
[----:B------:R-:W4:Y:S01]  /*00c0*/  LDC.64 R6, c[0x0][0x380] ;  /* 0x0000e000ff067b82 */ /* 0x000f220000000a00 */
[----:B0-----:R-:W-:-:S06]  /*00d0*/  IMAD.WIDE R2, R9, 0x4, R2 ;  /* 0x0000000409027825 */ /* 0x001fcc00078e0202 */
[----:B-1----:R-:W2:Y:S01]  /*00e0*/  LDG.E R2, desc[UR4][R2.64] ;  /* 0x0000000402027981 */ /* 0x002ea2000c1e1900 */
[----:B---3--:R-:W-:-:S06]  /*00f0*/  IMAD.WIDE R4, R9, 0x4, R4 ;  /* 0x0000000409047825 */ /* 0x008fcc00078e0204 */
[----:B------:R-:W2:Y:S01]  /*0100*/  LDG.E R5, desc[UR4][R4.64] ;  /* 0x0000000404057981 */ /* 0x000ea2000c1e1900 */
[----:B----4-:R-:W-:-:S04]  /*0110*/  IMAD.WIDE R6, R9, 0x4, R6 ;  /* 0x0000000409067825 */ /* 0x010fc800078e0206 */
[----:B--2---:R-:W-:-:S05]  /*0120*/  FFMA R9, R2, UR6, R5 ;  /* 0x0000000602097c23 */ /* 0x004fca0008000005 */
[----:B------:R-:W-:Y:S01]  /*0130*/  STG.E desc[UR4][R6.64], R9 ;  /* 0x0000000906007986 */ /* 0x000fe2000c101904 */
[----:B------:R-:W-:Y:S05]  /*0140*/  EXIT ;  /* 0x000000000000794d */ /* 0x000fea0003800000 */
.L_x_0:
[----:B------:R-:W-:-:S00]  /*0150*/  BRA `(.L_x_0) ;  /* 0xfffffffc00fc7947 */ /* 0x000fc0000383ffff */
[----:B------:R-:W-:-:S00]  /*0160*/  NOP ;  /* 0x0000000000007918 */ /* 0x000fc00000000000 */
        /* <DEDUP_REMOVED lines=9> */
.L_x_1:


//--------------------- .nv.shared.reserved.0     --------------------------
	.section	.nv.shared.reserved.0,"aw",@nobits
	.weak		__nv_reservedSMEM_offset_0_alias
	.size		__nv_reservedSMEM_offset_0_alias, 0, 64
	.other		__nv_reservedSMEM_offset_0_alias,@"STO_CUDA_RESERVED_SHARED STV_DEFAULT"
__nv_reservedSMEM_offset_0_alias:
	.zero		0
	.zero		64


//--------------------- .nv.constant0._Z16vectorArithmeticPfPKfS1_fi --------------------------
	.section	.nv.constant0._Z16vectorArithmeticPfPKfS1_fi,"a",@progbits
	.sectionflags	@""
	.align	4
.nv.constant0._Z16vectorArithmeticPfPKfS1_fi:
	.zero		928


//--------------------- SYMBOLS --------------------------

	.type		.nv.reservedSmem.offset0,@object
	.size		.nv.reservedSmem.offset0,0x4
